	.headerflags	@"EF_CUDA_TEXMODE_UNIFIED EF_CUDA_64BIT_ADDRESS EF_CUDA_SM89 EF_CUDA_VIRTUAL_SM(EF_CUDA_SM89)"
	.elftype	@"ET_EXEC"


//--------------------- .nv.info                  --------------------------
	.section	.nv.info,"",@"SHT_CUDA_INFO"
	.align	4


	//----- nvinfo : EIATTR_REGCOUNT
	.align		4
        /*0000*/ 	.byte	0x04, 0x2f
        /*0002*/ 	.short	(.L_2 - .L_1)
	.align		4
.L_1:
        /*0004*/ 	.word	index@(triton__0d1d2d3d4de5de)
        /*0008*/ 	.word	0x00000024


	//----- nvinfo : EIATTR_MAX_STACK_SIZE
	.align		4
.L_2:
        /*000c*/ 	.byte	0x04, 0x23
        /*000e*/ 	.short	(.L_4 - .L_3)
	.align		4
.L_3:
        /*0010*/ 	.word	index@(triton__0d1d2d3d4de5de)
        /*0014*/ 	.word	0x00000000


	//----- nvinfo : EIATTR_MIN_STACK_SIZE
	.align		4
.L_4:
        /*0018*/ 	.byte	0x04, 0x12
        /*001a*/ 	.short	(.L_6 - .L_5)
	.align		4
.L_5:
        /*001c*/ 	.word	index@(triton__0d1d2d3d4de5de)
        /*0020*/ 	.word	0x00000000


	//----- nvinfo : EIATTR_FRAME_SIZE
	.align		4
.L_6:
        /*0024*/ 	.byte	0x04, 0x11
        /*0026*/ 	.short	(.L_8 - .L_7)
	.align		4
.L_7:
        /*0028*/ 	.word	index@(triton__0d1d2d3d4de5de)
        /*002c*/ 	.word	0x00000000
.L_8:


//--------------------- .nv.info.triton__0d1d2d3d4de5de --------------------------
	.section	.nv.info.triton__0d1d2d3d4de5de,"",@"SHT_CUDA_INFO"
	.align	4


	//----- nvinfo : EIATTR_CUDA_API_VERSION
	.align		4
        /*0000*/ 	.byte	0x04, 0x37
        /*0002*/ 	.short	(.L_10 - .L_9)
.L_9:
        /*0004*/ 	.word	0x0000007b


	//----- nvinfo : EIATTR_PARAM_CBANK
	.align		4
.L_10:
        /*0008*/ 	.byte	0x04, 0x0a
        /*000a*/ 	.short	(.L_12 - .L_11)
	.align		4
.L_11:
        /*000c*/ 	.word	index@(.nv.constant0.triton__0d1d2d3d4de5de)
        /*0010*/ 	.short	0x0160
        /*0012*/ 	.short	0x0028


	//----- nvinfo : EIATTR_CBANK_PARAM_SIZE
	.align		4
.L_12:
        /*0014*/ 	.byte	0x03, 0x19
        /*0016*/ 	.short	0x0028


	//----- nvinfo : EIATTR_KPARAM_INFO
	.align		4
        /*0018*/ 	.byte	0x04, 0x17
        /*001a*/ 	.short	(.L_14 - .L_13)
.L_13:
        /*001c*/ 	.word	0x00000000
        /*0020*/ 	.short	0x0005
        /*0022*/ 	.short	0x0024
        /*0024*/ 	.byte	0x00, 0xf0, 0x11, 0x00


	//----- nvinfo : EIATTR_KPARAM_INFO
	.align		4
.L_14:
        /*0028*/ 	.byte	0x04, 0x17
        /*002a*/ 	.short	(.L_16 - .L_15)
.L_15:
        /*002c*/ 	.word	0x00000000
        /*0030*/ 	.short	0x0004
        /*0032*/ 	.short	0x0020
        /*0034*/ 	.byte	0x00, 0xf0, 0x11, 0x00


	//----- nvinfo : EIATTR_KPARAM_INFO
	.align		4
.L_16:
        /*0038*/ 	.byte	0x04, 0x17
        /*003a*/ 	.short	(.L_18 - .L_17)
.L_17:
        /*003c*/ 	.word	0x00000000
        /*0040*/ 	.short	0x0003
        /*0042*/ 	.short	0x0018
        /*0044*/ 	.byte	0x00, 0xf0, 0x21, 0x00


	//----- nvinfo : EIATTR_KPARAM_INFO
	.align		4
.L_18:
        /*0048*/ 	.byte	0x04, 0x17
        /*004a*/ 	.short	(.L_20 - .L_19)
.L_19:
        /*004c*/ 	.word	0x00000000
        /*0050*/ 	.short	0x0002
        /*0052*/ 	.short	0x0010
        /*0054*/ 	.byte	0x00, 0xf0, 0x21, 0x00


	//----- nvinfo : EIATTR_KPARAM_INFO
	.align		4
.L_20:
        /*0058*/ 	.byte	0x04, 0x17
        /*005a*/ 	.short	(.L_22 - .L_21)
.L_21:
        /*005c*/ 	.word	0x00000000
        /*0060*/ 	.short	0x0001
        /*0062*/ 	.short	0x0008
        /*0064*/ 	.byte	0x00, 0xf0, 0x21, 0x00


	//----- nvinfo : EIATTR_KPARAM_INFO
	.align		4
.L_22:
        /*0068*/ 	.byte	0x04, 0x17
        /*006a*/ 	.short	(.L_24 - .L_23)
.L_23:
        /*006c*/ 	.word	0x00000000
        /*0070*/ 	.short	0x0000
        /*0072*/ 	.short	0x0000
        /*0074*/ 	.byte	0x00, 0xf0, 0x21, 0x00


	//----- nvinfo : EIATTR_MAXREG_COUNT
	.align		4
.L_24:
        /*0078*/ 	.byte	0x03, 0x1b
        /*007a*/ 	.short	0x00ff


	//----- nvinfo : EIATTR_COOP_GROUP_MASK_REGIDS
	.align		4
        /*007c*/ 	.byte	0x04, 0x29
        /*007e*/ 	.short	(.L_26 - .L_25)


	//   ....[0]....
.L_25:
        /*0080*/ 	.word	0xffffffff


	//   ....[1]....
        /*0084*/ 	.word	0xffffffff


	//   ....[2]....
        /*0088*/ 	.word	0xffffffff


	//   ....[3]....
        /*008c*/ 	.word	0xffffffff


	//   ....[4]....
        /*0090*/ 	.word	0xffffffff


	//   ....[5]....
        /*0094*/ 	.word	0xffffffff


	//   ....[6]....
        /*0098*/ 	.word	0xffffffff


	//----- nvinfo : EIATTR_COOP_GROUP_INSTR_OFFSETS
	.align		4
.L_26:
        /*009c*/ 	.byte	0x04, 0x28
        /*009e*/ 	.short	(.L_28 - .L_27)


	//   ....[0]....
.L_27:
        /*00a0*/ 	.word	0x00000460


	//   ....[1]....
        /*00a4*/ 	.word	0x00000480


	//   ....[2]....
        /*00a8*/ 	.word	0x000004a0


	//   ....[3]....
        /*00ac*/ 	.word	0x000004c0


	//   ....[4]....
        /*00b0*/ 	.word	0x000004e0


	//   ....[5]....
        /*00b4*/ 	.word	0x00000550


	//   ....[6]....
        /*00b8*/ 	.word	0x00000580


	//----- nvinfo : EIATTR_EXIT_INSTR_OFFSETS
	.align		4
.L_28:
        /*00bc*/ 	.byte	0x04, 0x1c
        /*00be*/ 	.short	(.L_30 - .L_29)


	//   ....[0]....
.L_29:
        /*00c0*/ 	.word	0x00000610


	//   ....[1]....
        /*00c4*/ 	.word	0x00000630


	//----- nvinfo : EIATTR_MAX_THREADS
	.align		4
.L_30:
        /*00c8*/ 	.byte	0x04, 0x05
        /*00ca*/ 	.short	(.L_32 - .L_31)
.L_31:
        /*00cc*/ 	.word	0x00000080
        /*00d0*/ 	.word	0x00000001
        /*00d4*/ 	.word	0x00000001
.L_32:


//--------------------- .nv.rel.action            --------------------------
	.section	.nv.rel.action,"",@"SHT_CUDA_RELOCINFO"
	.align	8
	.sectionentsize	8
        /*0000*/ 	.byte	0x73, 0x00, 0x00, 0x00, 0x00, 0x00, 0x00, 0x00, 0x00, 0x00, 0x00, 0x11, 0x25, 0x00, 0x05, 0x36


//--------------------- .nv.constant0.triton__0d1d2d3d4de5de --------------------------
	.section	.nv.constant0.triton__0d1d2d3d4de5de,"a",@progbits
	.align	4
.nv.constant0.triton__0d1d2d3d4de5de:
	.zero		392


//--------------------- .text.triton__0d1d2d3d4de5de --------------------------
	.section	.text.triton__0d1d2d3d4de5de,"ax",@progbits
	.sectionflags	@"SHF_BARRIERS=1"
	.sectioninfo	@"SHI_REGISTERS=36"
	.align	128
        .global         triton__0d1d2d3d4de5de
        .type           triton__0d1d2d3d4de5de,@function
        .size           triton__0d1d2d3d4de5de,(.L_x_1 - triton__0d1d2d3d4de5de)
        .other          triton__0d1d2d3d4de5de,@"STO_CUDA_ENTRY STV_DEFAULT"
triton__0d1d2d3d4de5de:
.text.triton__0d1d2d3d4de5de:
[----:B------:R-:W-:-:S02]  /*0000*/  MOV R1, c[0x0][0x28] ;  /* 0x00000a0000017a02 */ /* 0x000fc40000000f00 */
[----:B------:R-:W0:Y:S01]  /*0010*/  S2R R8, SR_TID.X ;  /* 0x0000000000087919 */ /* 0x000e220000002100 */
[----:B------:R-:W-:Y:S01]  /*0020*/  MOV R2, 0x4 ;  /* 0x0000000400027802 */ /* 0x000fe20000000f00 */
[----:B------:R-:W-:Y:S02]  /*0030*/  ULDC.64 UR4, c[0x0][0x118] ;  /* 0x0000460000047ab9 */ /* 0x000fe40000000a00 */
[----:B------:R-:W1:Y:S01]  /*0040*/  S2R R3, SR_CTAID.X ;  /* 0x0000000000037919 */ /* 0x000e620000002500 */
[----:B0-----:R-:W-:-:S04]  /*0050*/  LOP3.LUT R0, R8, 0x7f, RZ, 0xc0, !PT ;  /* 0x0000007f08007812 */ /* 0x001fc800078ec0ff */
[----:B------:R-:W-:-:S05]  /*0060*/  SHF.L.U32 R5, R0, 0x2, RZ ;  /* 0x0000000200057819 */ /* 0x000fca00000006ff */
[----:B------:R-:W-:Y:S01]  /*0070*/  IMAD.WIDE.U32 R4, R5, R2, c[0x0][0x170] ;  /* 0x00005c0005047625 */ /* 0x000fe200078e0002 */
[----:B-1----:R-:W-:-:S03]  /*0080*/  ISETP.GE.AND P0, PT, R3, 0x900, PT ;  /* 0x000009000300780c */ /* 0x002fc60003f06270 */
[----:B------:R-:W-:Y:S02]  /*0090*/  IMAD R21, R0, 0x2400, R3 ;  /* 0x0000240000157824 */ /* 0x000fe400078e0203 */
[----:B------:R-:W2:Y:S01]  /*00a0*/  LDG.E.EL.128 R4, [R4.64] ;  /* 0x0000000404047981 */ /* 0x000ea2000c2e1d00 */
[----:B------:R-:W-:Y:S01]  /*00b0*/  MOV R32, 0x2 ;  /* 0x0000000200207802 */ /* 0x000fe20000000f00 */
[----:B------:R-:W-:Y:S01]  /*00c0*/  CS2R R24, SRZ ;  /* 0x0000000000187805 */ /* 0x000fe2000001ff00 */
[C---:B------:R-:W-:Y:S01]  /*00d0*/  IADD3 R17, R21.reuse, 0x900, RZ ;  /* 0x0000090015117810 */ /* 0x040fe20007ffe0ff */
[----:B------:R-:W-:Y:S01]  /*00e0*/  IMAD.WIDE R12, R21, R2, c[0x0][0x168] ;  /* 0x00005a00150c7625 */ /* 0x000fe200078e0202 */
[----:B------:R-:W-:Y:S02]  /*00f0*/  PRMT R28, RZ, 0x7610, R28 ;  /* 0x00007610ff1c7816 */ /* 0x000fe4000000001c */
[----:B------:R-:W-:Y:S01]  /*0100*/  PRMT R26, RZ, 0x7610, R26 ;  /* 0x00007610ff1a7816 */ /* 0x000fe2000000001a */
[----:B------:R-:W-:Y:S01]  /*0110*/  IMAD.WIDE R14, R17, R32, c[0x0][0x160] ;  /* 0x00005800110e7625 */ /* 0x000fe200078e0220 */
[----:B------:R-:W-:Y:S01]  /*0120*/  IADD3 R23, R21, 0x1200, RZ ;  /* 0x0000120015177810 */ /* 0x000fe20007ffe0ff */
[----:B------:R0:W3:Y:S02]  /*0130*/  @!P0 LDG.E R25, [R12.64] ;  /* 0x000000040c198981 */ /* 0x0000e4000c1e1900 */
[----:B------:R-:W-:-:S02]  /*0140*/  IMAD.WIDE R16, R17, R2, c[0x0][0x168] ;  /* 0x00005a0011107625 */ /* 0x000fc400078e0202 */
[----:B------:R-:W4:Y:S02]  /*0150*/  @!P0 LDG.E.U16 R28, [R14.64] ;  /* 0x000000040e1c8981 */ /* 0x000f24000c1e1500 */
[C---:B------:R-:W-:Y:S02]  /*0160*/  IMAD.WIDE R10, R21.reuse, R32, c[0x0][0x160] ;  /* 0x00005800150a7625 */ /* 0x040fe400078e0220 */
[----:B------:R-:W5:Y:S01]  /*0170*/  @!P0 LDG.E R24, [R16.64] ;  /* 0x0000000410188981 */ /* 0x000f62000c1e1900 */
[----:B------:R-:W-:Y:S01]  /*0180*/  IADD3 R33, R21, 0x1b00, RZ ;  /* 0x00001b0015217810 */ /* 0x000fe20007ffe0ff */
[----:B------:R-:W-:Y:S01]  /*0190*/  IMAD.MOV.U32 R27, RZ, RZ, RZ ;  /* 0x000000ffff1b7224 */ /* 0x000fe200078e00ff */
[----:B------:R-:W-:Y:S01]  /*01a0*/  PRMT R31, RZ, 0x7610, R31 ;  /* 0x00007610ff1f7816 */ /* 0x000fe2000000001f */
[C---:B------:R-:W-:Y:S01]  /*01b0*/  IMAD.WIDE R18, R23.reuse, R2, c[0x0][0x168] ;  /* 0x00005a0017127625 */ /* 0x040fe200078e0202 */
[----:B------:R1:W3:Y:S03]  /*01c0*/  @!P0 LDG.E.U16 R26, [R10.64] ;  /* 0x000000040a1a8981 */ /* 0x0002e6000c1e1500 */
[----:B------:R-:W-:Y:S01]  /*01d0*/  IMAD.WIDE R20, R23, R32, c[0x0][0x160] ;  /* 0x0000580017147625 */ /* 0x000fe200078e0220 */
[----:B------:R-:W-:Y:S01]  /*01e0*/  PRMT R29, RZ, 0x7610, R29 ;  /* 0x00007610ff1d7816 */ /* 0x000fe2000000001d */
[----:B------:R-:W3:Y:S01]  /*01f0*/  @!P0 LDG.E R27, [R18.64] ;  /* 0x00000004121b8981 */ /* 0x000ee2000c1e1900 */
[----:B------:R-:W-:Y:S01]  /*0200*/  MOV R30, RZ ;  /* 0x000000ff001e7202 */ /* 0x000fe20000000f00 */
[----:B------:R-:W-:-:S02]  /*0210*/  IMAD.WIDE R22, R33, R2, c[0x0][0x168] ;  /* 0x00005a0021167625 */ /* 0x000fc400078e0202 */
[----:B------:R-:W3:Y:S02]  /*0220*/  @!P0 LDG.E.U16 R31, [R20.64] ;  /* 0x00000004141f8981 */ /* 0x000ee4000c1e1500 */
[----:B-1----:R-:W-:Y:S02]  /*0230*/  IMAD.WIDE R10, R33, R32, c[0x0][0x160] ;  /* 0x00005800210a7625 */ /* 0x002fe400078e0220 */
[----:B------:R-:W3:Y:S04]  /*0240*/  @!P0 LDG.E R30, [R22.64] ;  /* 0x00000004161e8981 */ /* 0x000ee8000c1e1900 */
[----:B------:R1:W3:Y:S01]  /*0250*/  @!P0 LDG.E.U16 R29, [R10.64] ;  /* 0x000000040a1d8981 */ /* 0x0002e2000c1e1500 */
[----:B0-----:R-:W-:Y:S02]  /*0260*/  MOV R12, 0x39e38e39 ;  /* 0x39e38e39000c7802 */ /* 0x001fe40000000f00 */
[----:B------:R-:W-:-:S02]  /*0270*/  LOP3.LUT P1, RZ, R8, 0x1f, RZ, 0xc0, !PT ;  /* 0x0000001f08ff7812 */ /* 0x000fc4000782c0ff */
[----:B------:R-:W-:Y:S01]  /*0280*/  ISETP.GE.AND P2, PT, R8, 0x4, PT ;  /* 0x000000040800780c */ /* 0x000fe20003f46270 */
[-C--:B--2---:R-:W-:Y:S01]  /*0290*/  FFMA R5, R5, R12.reuse, 9.9999997473787516356e-06 ;  /* 0x3727c5ac05057423 */ /* 0x084fe2000000000c */
[-C--:B------:R-:W-:Y:S01]  /*02a0*/  FFMA R4, R4, R12.reuse, 9.9999997473787516356e-06 ;  /* 0x3727c5ac04047423 */ /* 0x080fe2000000000c */
[----:B------:R-:W-:-:S04]  /*02b0*/  FFMA R6, R6, R12, 9.9999997473787516356e-06 ;  /* 0x3727c5ac06067423 */ /* 0x000fc8000000000c */
[----:B------:R-:W0:Y:S01]  /*02c0*/  MUFU.RSQ R5, R5 ;  /* 0x0000000500057308 */ /* 0x000e220000001400 */
[----:B------:R-:W-:-:S07]  /*02d0*/  FFMA R7, R7, R12, 9.9999997473787516356e-06 ;  /* 0x3727c5ac07077423 */ /* 0x000fce000000000c */
[----:B------:R-:W2:Y:S01]  /*02e0*/  MUFU.RSQ R4, R4 ;  /* 0x0000000400047308 */ /* 0x000ea20000001400 */
[----:B----4-:R-:W-:Y:S02]  /*02f0*/  SEL R28, R28, RZ, !P0 ;  /* 0x000000ff1c1c7207 */ /* 0x010fe40004000000 */
[----:B-----5:R-:W-:-:S05]  /*0300*/  SEL R24, R24, RZ, !P0 ;  /* 0x000000ff18187207 */ /* 0x020fca0004000000 */
[----:B------:R-:W4:Y:S01]  /*0310*/  MUFU.RSQ R6, R6 ;  /* 0x0000000600067308 */ /* 0x000f220000001400 */
[----:B---3--:R-:W-:Y:S01]  /*0320*/  SEL R25, R25, RZ, !P0 ;  /* 0x000000ff19197207 */ /* 0x008fe20004000000 */
[----:B------:R-:W-:Y:S01]  /*0330*/  IMAD.U32 R28, R28, 0x10000, RZ ;  /* 0x000100001c1c7824 */ /* 0x000fe200078e00ff */
[----:B------:R-:W-:Y:S01]  /*0340*/  SEL R26, R26, RZ, !P0 ;  /* 0x000000ff1a1a7207 */ /* 0x000fe20004000000 */
[----:B0-----:R-:W-:-:S04]  /*0350*/  FMUL R5, R24, R5 ;  /* 0x0000000518057220 */ /* 0x001fc80000400000 */
[----:B------:R-:W0:Y:S01]  /*0360*/  MUFU.RSQ R7, R7 ;  /* 0x0000000700077308 */ /* 0x000e220000001400 */
[----:B------:R-:W-:Y:S01]  /*0370*/  SEL R27, R27, RZ, !P0 ;  /* 0x000000ff1b1b7207 */ /* 0x000fe20004000000 */
[----:B--2---:R-:W-:Y:S01]  /*0380*/  FMUL R4, R25, R4 ;  /* 0x0000000419047220 */ /* 0x004fe20000400000 */
[----:B------:R-:W-:Y:S01]  /*0390*/  SEL R31, R31, RZ, !P0 ;  /* 0x000000ff1f1f7207 */ /* 0x000fe20004000000 */
[----:B------:R-:W-:Y:S01]  /*03a0*/  FMUL R5, R28, R5 ;  /* 0x000000051c057220 */ /* 0x000fe20000400000 */
[----:B------:R-:W-:Y:S02]  /*03b0*/  SHF.L.U32 R26, R26, 0x10, RZ ;  /* 0x000000101a1a7819 */ /* 0x000fe400000006ff */
[----:B------:R-:W-:Y:S01]  /*03c0*/  SEL R30, R30, RZ, !P0 ;  /* 0x000000ff1e1e7207 */ /* 0x000fe20004000000 */
[----:B----4-:R-:W-:Y:S01]  /*03d0*/  FMUL R6, R27, R6 ;  /* 0x000000061b067220 */ /* 0x010fe20000400000 */
[----:B-1----:R-:W-:Y:S01]  /*03e0*/  SHF.L.U32 R10, R31, 0x10, RZ ;  /* 0x000000101f0a7819 */ /* 0x002fe200000006ff */
[----:B------:R-:W-:Y:S01]  /*03f0*/  FFMA R5, R26, R4, R5 ;  /* 0x000000041a057223 */ /* 0x000fe20000000005 */
[----:B------:R-:W-:-:S03]  /*0400*/  SEL R29, R29, RZ, !P0 ;  /* 0x000000ff1d1d7207 */ /* 0x000fc60004000000 */
[----:B------:R-:W-:Y:S01]  /*0410*/  FFMA R6, R10, R6, R5 ;  /* 0x000000060a067223 */ /* 0x000fe20000000005 */
[----:B------:R-:W-:Y:S01]  /*0420*/  SHF.L.U32 R29, R29, 0x10, RZ ;  /* 0x000000101d1d7819 */ /* 0x000fe200000006ff */
[----:B0-----:R-:W-:-:S04]  /*0430*/  FMUL R7, R30, R7 ;  /* 0x000000071e077220 */ /* 0x001fc80000400000 */
[----:B------:R-:W-:-:S05]  /*0440*/  FFMA R6, R29, R7, R6 ;  /* 0x000000071d067223 */ /* 0x000fca0000000006 */
[----:B------:R-:W-:-:S05]  /*0450*/  FSEL R6, R6, RZ, !P0 ;  /* 0x000000ff06067208 */ /* 0x000fca0004000000 */
[----:B------:R-:W0:Y:S02]  /*0460*/  SHFL.BFLY PT, R5, R6, 0x10, 0x1f ;  /* 0x0e001f0006057f89 */ /* 0x000e2400000e0000 */
[----:B0-----:R-:W-:-:S05]  /*0470*/  FADD R5, R6, R5 ;  /* 0x0000000506057221 */ /* 0x001fca0000000000 */
[----:B------:R-:W0:Y:S02]  /*0480*/  SHFL.BFLY PT, R4, R5, 0x8, 0x1f ;  /* 0x0d001f0005047f89 */ /* 0x000e2400000e0000 */
[----:B0-----:R-:W-:-:S05]  /*0490*/  FADD R4, R5, R4 ;  /* 0x0000000405047221 */ /* 0x001fca0000000000 */
[----:B------:R-:W0:Y:S02]  /*04a0*/  SHFL.BFLY PT, R7, R4, 0x4, 0x1f ;  /* 0x0c801f0004077f89 */ /* 0x000e2400000e0000 */
[----:B0-----:R-:W-:-:S05]  /*04b0*/  FADD R7, R4, R7 ;  /* 0x0000000704077221 */ /* 0x001fca0000000000 */
[----:B------:R-:W0:Y:S02]  /*04c0*/  SHFL.BFLY PT, R10, R7, 0x2, 0x1f ;  /* 0x0c401f00070a7f89 */ /* 0x000e2400000e0000 */
[----:B0-----:R-:W-:-:S05]  /*04d0*/  FADD R10, R7, R10 ;  /* 0x0000000a070a7221 */ /* 0x001fca0000000000 */
[----:B------:R-:W0:Y:S01]  /*04e0*/  SHFL.BFLY PT, R11, R10, 0x1, 0x1f ;  /* 0x0c201f000a0b7f89 */ /* 0x000e2200000e0000 */
[----:B------:R-:W-:-:S04]  /*04f0*/  SHF.R.U32.HI R12, RZ, 0x3, R8 ;  /* 0x00000003ff0c7819 */ /* 0x000fc80000011608 */
[----:B------:R-:W-:Y:S01]  /*0500*/  LOP3.LUT R12, R12, 0xc, RZ, 0xc0, !PT ;  /* 0x0000000c0c0c7812 */ /* 0x000fe200078ec0ff */
[----:B0-----:R-:W-:-:S05]  /*0510*/  FADD R11, R10, R11 ;  /* 0x0000000b0a0b7221 */ /* 0x001fca0000000000 */
[----:B------:R-:W-:Y:S04]  /*0520*/  @!P1 STS [R12], R11 ;  /* 0x0000000b0c009388 */ /* 0x000fe80000000800 */
[----:B------:R-:W-:Y:S06]  /*0530*/  BAR.SYNC 0x0 ;  /* 0x0000000000007b1d */ /* 0x000fec0000000000 */
[----:B------:R-:W0:Y:S04]  /*0540*/  @!P2 LDS R9, [R8.X4] ;  /* 0x000000000809a984 */ /* 0x000e280000004800 */
[----:B0-----:R-:W0:Y:S01]  /*0550*/  SHFL.BFLY PT, R4, R9, 0x2, 0x1f ;  /* 0x0c401f0009047f89 */ /* 0x001e2200000e0000 */
[----:B------:R-:W-:Y:S01]  /*0560*/  LOP3.LUT P1, RZ, R8, 0x3, RZ, 0xc0, !PT ;  /* 0x0000000308ff7812 */ /* 0x000fe2000782c0ff */
[----:B0-----:R-:W-:-:S05]  /*0570*/  FADD R4, R9, R4 ;  /* 0x0000000409047221 */ /* 0x001fca0000000000 */
[----:B------:R-:W0:Y:S01]  /*0580*/  SHFL.BFLY PT, R5, R4, 0x1, 0x1f ;  /* 0x0c201f0004057f89 */ /* 0x000e2200000e0000 */
[----:B------:R-:W-:Y:S01]  /*0590*/  ISETP.LT.AND P1, PT, R8, 0x4, !P1 ;  /* 0x000000040800780c */ /* 0x000fe20004f21270 */
[----:B0-----:R-:W-:-:S12]  /*05a0*/  FADD R5, R4, R5 ;  /* 0x0000000504057221 */ /* 0x001fd80000000000 */
[----:B------:R-:W-:Y:S04]  /*05b0*/  @P1 STS [R8.X4], R5 ;  /* 0x0000000508001388 */ /* 0x000fe80000004800 */
[----:B------:R-:W-:Y:S06]  /*05c0*/  BAR.SYNC 0x0 ;  /* 0x0000000000007b1d */ /* 0x000fec0000000000 */
[----:B------:R-:W0:Y:S01]  /*05d0*/  LDS R6, [RZ] ;  /* 0x00000000ff067984 */ /* 0x000e220000000800 */
[----:B------:R-:W-:Y:S01]  /*05e0*/  ISETP.EQ.AND P0, PT, R0, RZ, !P0 ;  /* 0x000000ff0000720c */ /* 0x000fe20004702270 */
[----:B------:R-:W-:Y:S01]  /*05f0*/  IMAD.WIDE R2, R3, R2, c[0x0][0x178] ;  /* 0x00005e0003027625 */ /* 0x000fe200078e0202 */
[----:B0-----:R-:W-:-:S11]  /*0600*/  FADD R7, RZ, R6 ;  /* 0x00000006ff077221 */ /* 0x001fd60000000000 */
[----:B------:R-:W-:Y:S05]  /*0610*/  @!P0 EXIT ;  /* 0x000000000000894d */ /* 0x000fea0003800000 */
[----:B------:R-:W-:Y:S01]  /*0620*/  STG.E [R2.64], R7 ;  /* 0x0000000702007986 */ /* 0x000fe2000c101904 */
[----:B------:R-:W-:Y:S05]  /*0630*/  EXIT ;  /* 0x000000000000794d */ /* 0x000fea0003800000 */
.L_x_0:
[----:B------:R-:W-:-:S00]  /*0640*/  BRA `(.L_x_0) ;  /* 0xfffffff000007947 */ /* 0x000fc0000383ffff */
[----:B------:R-:W-:-:S00]  /*0650*/  NOP ;  /* 0x0000000000007918 */ /* 0x000fc00000000000 */
        /* <DEDUP_REMOVED lines=10> */
.L_x_1:


//--------------------- .nv.global.init           --------------------------
	.section	.nv.global.init,"aw",@progbits
.nv.global.init:
	.type		_$_str,@object
	.size		_$_str,(.L_0 - _$_str)
_$_str:
        /*0000*/ 	.byte	0x5f, 0x5f, 0x43, 0x55, 0x44, 0x41, 0x5f, 0x46, 0x54, 0x5a, 0x00
.L_0:


//--------------------- .nv.shared.triton__0d1d2d3d4de5de --------------------------
	.section	.nv.shared.triton__0d1d2d3d4de5de,"aw",@nobits
	.align	16
